	.headerflags	@"EF_CUDA_TEXMODE_UNIFIED EF_CUDA_64BIT_ADDRESS EF_CUDA_ACCELERATORS EF_CUDA_SM90 EF_CUDA_VIRTUAL_SM(EF_CUDA_SM90)"
	.elftype	@"ET_EXEC"


//--------------------- .nv.info                  --------------------------
	.section	.nv.info,"",@"SHT_CUDA_INFO"
	.align	4


	//----- nvinfo : EIATTR_REGCOUNT
	.align		4
        /*0000*/ 	.byte	0x04, 0x2f
        /*0002*/ 	.short	(.L_1 - .L_0)
	.align		4
.L_0:
        /*0004*/ 	.word	index@(triton_poi_fused_hardtanh_hardtanh_backward_mul_sigmoid_95)
        /*0008*/ 	.word	0x0000000c


	//----- nvinfo : EIATTR_MIN_STACK_SIZE
	.align		4
.L_1:
        /*000c*/ 	.byte	0x04, 0x12
        /*000e*/ 	.short	(.L_3 - .L_2)
	.align		4
.L_2:
        /*0010*/ 	.word	index@(triton_poi_fused_hardtanh_hardtanh_backward_mul_sigmoid_95)
        /*0014*/ 	.word	0x00000000


	//----- nvinfo : EIATTR_FRAME_SIZE
	.align		4
.L_3:
        /*0018*/ 	.byte	0x04, 0x11
        /*001a*/ 	.short	(.L_5 - .L_4)
	.align		4
.L_4:
        /*001c*/ 	.word	index@(triton_poi_fused_hardtanh_hardtanh_backward_mul_sigmoid_95)
        /*0020*/ 	.word	0x00000000


	//----- nvinfo : EIATTR_MIN_STACK_SIZE
	.align		4
.L_5:
        /*0024*/ 	.byte	0x04, 0x12
        /*0026*/ 	.short	(.L_7 - .L_6)
	.align		4
.L_6:
        /*0028*/ 	.word	index@(triton_poi_fused_hardtanh_hardtanh_backward_mul_sigmoid_95)
        /*002c*/ 	.word	0x00000000
.L_7:


//--------------------- .nv.info.triton_poi_fused_hardtanh_hardtanh_backward_mul_sigmoid_95 --------------------------
	.section	.nv.info.triton_poi_fused_hardtanh_hardtanh_backward_mul_sigmoid_95,"",@"SHT_CUDA_INFO"
	.sectionflags	@""
	.align	4


	//----- nvinfo : EIATTR_CUDA_API_VERSION
	.align		4
        /*0000*/ 	.byte	0x04, 0x37
        /*0002*/ 	.short	(.L_9 - .L_8)
.L_8:
        /*0004*/ 	.word	0x0000007c


	//----- nvinfo : EIATTR_KPARAM_INFO
	.align		4
.L_9:
        /*0008*/ 	.byte	0x04, 0x17
        /*000a*/ 	.short	(.L_11 - .L_10)
.L_10:
        /*000c*/ 	.word	0x00000000
        /*0010*/ 	.short	0x0004
        /*0012*/ 	.short	0x0020
        /*0014*/ 	.byte	0x00, 0xf0, 0x11, 0x00


	//----- nvinfo : EIATTR_KPARAM_INFO
	.align		4
.L_11:
        /*0018*/ 	.byte	0x04, 0x17
        /*001a*/ 	.short	(.L_13 - .L_12)
.L_12:
        /*001c*/ 	.word	0x00000000
        /*0020*/ 	.short	0x0003
        /*0022*/ 	.short	0x0018
        /*0024*/ 	.byte	0x00, 0xf4, 0x21, 0x00


	//----- nvinfo : EIATTR_KPARAM_INFO
	.align		4
.L_13:
        /*0028*/ 	.byte	0x04, 0x17
        /*002a*/ 	.short	(.L_15 - .L_14)
.L_14:
        /*002c*/ 	.word	0x00000000
        /*0030*/ 	.short	0x0002
        /*0032*/ 	.short	0x0010
        /*0034*/ 	.byte	0x00, 0xf4, 0x21, 0x00


	//----- nvinfo : EIATTR_KPARAM_INFO
	.align		4
.L_15:
        /*0038*/ 	.byte	0x04, 0x17
        /*003a*/ 	.short	(.L_17 - .L_16)
.L_16:
        /*003c*/ 	.word	0x00000000
        /*0040*/ 	.short	0x0001
        /*0042*/ 	.short	0x0008
        /*0044*/ 	.byte	0x00, 0xf4, 0x21, 0x00


	//----- nvinfo : EIATTR_KPARAM_INFO
	.align		4
.L_17:
        /*0048*/ 	.byte	0x04, 0x17
        /*004a*/ 	.short	(.L_19 - .L_18)
.L_18:
        /*004c*/ 	.word	0x00000000
        /*0050*/ 	.short	0x0000
        /*0052*/ 	.short	0x0000
        /*0054*/ 	.byte	0x00, 0xf4, 0x21, 0x00


	//----- nvinfo : EIATTR_SPARSE_MMA_MASK
	.align		4
.L_19:
        /*0058*/ 	.byte	0x03, 0x50
        /*005a*/ 	.short	0x0000


	//----- nvinfo : EIATTR_MAXREG_COUNT
	.align		4
        /*005c*/ 	.byte	0x03, 0x1b
        /*005e*/ 	.short	0x00ff


	//----- nvinfo : EIATTR_EXIT_INSTR_OFFSETS
	.align		4
        /*0060*/ 	.byte	0x04, 0x1c
        /*0062*/ 	.short	(.L_21 - .L_20)


	//   ....[0]....
.L_20:
        /*0064*/ 	.word	0x00000310


	//   ....[1]....
        /*0068*/ 	.word	0x00000330


	//----- nvinfo : EIATTR_REQNTID
	.align		4
.L_21:
        /*006c*/ 	.byte	0x04, 0x10
        /*006e*/ 	.short	(.L_23 - .L_22)
.L_22:
        /*0070*/ 	.word	0x00000080
        /*0074*/ 	.word	0x00000001
        /*0078*/ 	.word	0x00000001


	//----- nvinfo : EIATTR_CBANK_PARAM_SIZE
	.align		4
.L_23:
        /*007c*/ 	.byte	0x03, 0x19
        /*007e*/ 	.short	0x0024


	//----- nvinfo : EIATTR_PARAM_CBANK
	.align		4
        /*0080*/ 	.byte	0x04, 0x0a
        /*0082*/ 	.short	(.L_25 - .L_24)
	.align		4
.L_24:
        /*0084*/ 	.word	index@(.nv.constant0.triton_poi_fused_hardtanh_hardtanh_backward_mul_sigmoid_95)
        /*0088*/ 	.short	0x0210
        /*008a*/ 	.short	0x0024


	//----- nvinfo : EIATTR_SW_WAR
	.align		4
.L_25:
        /*008c*/ 	.byte	0x04, 0x36
        /*008e*/ 	.short	(.L_27 - .L_26)
.L_26:
        /*0090*/ 	.word	0x00000008
.L_27:


//--------------------- .nv.callgraph             --------------------------
	.section	.nv.callgraph,"",@"SHT_CUDA_CALLGRAPH"
	.align	4
	.sectionentsize	8
	.align		4
        /*0000*/ 	.word	0x00000000
	.align		4
        /*0004*/ 	.word	0xffffffff
	.align		4
        /*0008*/ 	.word	0x00000000
	.align		4
        /*000c*/ 	.word	0xfffffffe
	.align		4
        /*0010*/ 	.word	0x00000000
	.align		4
        /*0014*/ 	.word	0xfffffffd
	.align		4
        /*0018*/ 	.word	0x00000000
	.align		4
        /*001c*/ 	.word	0xfffffffc


//--------------------- .text.triton_poi_fused_hardtanh_hardtanh_backward_mul_sigmoid_95 --------------------------
	.section	.text.triton_poi_fused_hardtanh_hardtanh_backward_mul_sigmoid_95,"ax",@progbits
	.align	128
        .global         triton_poi_fused_hardtanh_hardtanh_backward_mul_sigmoid_95
        .type           triton_poi_fused_hardtanh_hardtanh_backward_mul_sigmoid_95,@function
        .size           triton_poi_fused_hardtanh_hardtanh_backward_mul_sigmoid_95,(.L_x_1 - triton_poi_fused_hardtanh_hardtanh_backward_mul_sigmoid_95)
        .other          triton_poi_fused_hardtanh_hardtanh_backward_mul_sigmoid_95,@"STO_CUDA_ENTRY STV_DEFAULT"
triton_poi_fused_hardtanh_hardtanh_backward_mul_sigmoid_95:
.text.triton_poi_fused_hardtanh_hardtanh_backward_mul_sigmoid_95:
[----:B------:R-:W0:Y:S02]  /*0000*/  LDC R1, c[0x0][0x28] ;  /* 0x00000a00ff017b82 */ /* 0x000e240000000800 */
[----:B------:R-:W1:Y:S01]  /*0010*/  S2R R2, SR_TID.X ;  /* 0x0000000000027919 */ /* 0x000e620000002100 */
[----:B------:R-:W2:Y:S01]  /*0020*/  LDC.64 R6, c[0x0][0x218] ;  /* 0x00008600ff067b82 */ /* 0x000ea20000000a00 */
[----:B------:R-:W-:Y:S01]  /*0030*/  ULDC.64 UR4, c[0x0][0x208] ;  /* 0x0000820000047ab9 */ /* 0x000fe20000000a00 */
[----:B------:R-:W-:Y:S01]  /*0040*/  ULDC.64 UR6, c[0x0][0x228] ;  /* 0x00008a0000067ab9 */ /* 0x000fe20000000a00 */
[----:B------:R-:W3:Y:S01]  /*0050*/  S2R R3, SR_CTAID.X ;  /* 0x0000000000037919 */ /* 0x000ee20000002500 */
[----:B-1----:R-:W-:-:S05]  /*0060*/  LOP3.LUT R2, R2, 0x7f, RZ, 0xc0, !PT ;  /* 0x0000007f02027812 */ /* 0x002fca00078ec0ff */
[----:B---3--:R-:W-:Y:S02]  /*0070*/  IMAD R3, R3, 0x80, R2 ;  /* 0x0000008003037824 */ /* 0x008fe400078e0202 */
[----:B------:R-:W-:-:S03]  /*0080*/  IMAD.MOV.U32 R2, RZ, RZ, RZ ;  /* 0x000000ffff027224 */ /* 0x000fc600078e00ff */
[C---:B------:R-:W-:Y:S01]  /*0090*/  ISETP.GE.AND P1, PT, R3.reuse, 0x38a0, PT ;  /* 0x000038a00300780c */ /* 0x040fe20003f26270 */
[----:B------:R-:W-:-:S05]  /*00a0*/  IMAD.HI R0, R3, -0x6f5433fd, R2 ;  /* 0x90abcc0303007827 */ /* 0x000fca00078e0202 */
[----:B------:R-:W-:-:S04]  /*00b0*/  SHF.R.U32.HI R5, RZ, 0x1f, R0 ;  /* 0x0000001fff057819 */ /* 0x000fc80000011600 */
[CC--:B------:R-:W-:Y:S02]  /*00c0*/  LEA.HI.SX32 R2, R0.reuse, R5.reuse, 0x17 ;  /* 0x0000000500027211 */ /* 0x0c0fe400078fbaff */
[----:B------:R-:W-:-:S03]  /*00d0*/  LEA.HI.SX32 R5, R0, R5, 0x15 ;  /* 0x0000000500057211 */ /* 0x000fc600078faaff */
[----:B------:R-:W-:-:S04]  /*00e0*/  IMAD R2, R2, -0x38a, R3 ;  /* 0xfffffc7602027824 */ /* 0x000fc800078e0203 */
[----:B------:R-:W-:Y:S01]  /*00f0*/  IMAD R5, R5, 0x38a, R2 ;  /* 0x0000038a05057824 */ /* 0x000fe200078e0202 */
[----:B------:R-:W-:-:S03]  /*0100*/  HFMA2.MMA R2, -RZ, RZ, 0, 0 ;  /* 0x00000000ff027435 */ /* 0x000fc600000001ff */
[----:B--2---:R-:W-:Y:S02]  /*0110*/  IMAD.WIDE R6, R5, 0x4, R6 ;  /* 0x0000000405067825 */ /* 0x004fe400078e0206 */
[----:B------:R-:W1:Y:S05]  /*0120*/  LDC.64 R4, c[0x0][0x210] ;  /* 0x00008400ff047b82 */ /* 0x000e6a0000000a00 */
[----:B------:R-:W2:Y:S01]  /*0130*/  @!P1 LDG.E.EL R2, desc[UR4][R6.64] ;  /* 0x0000000406029981 */ /* 0x000ea2000c2e1900 */
[----:B------:R-:W-:Y:S02]  /*0140*/  IMAD.MOV.U32 R0, RZ, RZ, RZ ;  /* 0x000000ffff007224 */ /* 0x000fe400078e00ff */
[----:B-1----:R-:W-:-:S05]  /*0150*/  IMAD.WIDE R4, R3, 0x4, R4 ;  /* 0x0000000403047825 */ /* 0x002fca00078e0204 */
[----:B------:R1:W3:Y:S02]  /*0160*/  @!P1 LDG.E R0, desc[UR4][R4.64] ;  /* 0x0000000404009981 */ /* 0x0002e4000c1e1900 */
[----:B-1----:R-:W-:Y:S01]  /*0170*/  MOV R5, 0x3e800000 ;  /* 0x3e80000000057802 */ /* 0x002fe20000000f00 */
[----:B--2---:R-:W-:-:S04]  /*0180*/  FADD R2, RZ, -R2 ;  /* 0x80000002ff027221 */ /* 0x004fc80000000000 */
[----:B------:R-:W-:-:S05]  /*0190*/  FMUL R2, R2, 1.4426950216293334961 ;  /* 0x3fb8aa3b02027820 */ /* 0x000fca0000400000 */
[----:B------:R-:W-:-:S13]  /*01a0*/  FSETP.GEU.AND P0, PT, R2, -126, PT ;  /* 0xc2fc00000200780b */ /* 0x000fda0003f0e000 */
[----:B------:R-:W-:-:S04]  /*01b0*/  @!P0 FMUL R2, R2, 0.5 ;  /* 0x3f00000002028820 */ /* 0x000fc80000400000 */
[----:B------:R1:W2:Y:S02]  /*01c0*/  MUFU.EX2 R8, R2 ;  /* 0x0000000200087308 */ /* 0x0002a40000000800 */
[----:B-1----:R-:W-:Y:S01]  /*01d0*/  IADD3 R2, P4, R3, UR6, RZ ;  /* 0x0000000603027c10 */ /* 0x002fe2000ff9e0ff */
[----:B--2---:R-:W-:-:S04]  /*01e0*/  @!P0 FMUL R8, R8, R8 ;  /* 0x0000000808088220 */ /* 0x004fc80000400000 */
[----:B------:R-:W-:-:S05]  /*01f0*/  FADD R8, R8, 1 ;  /* 0x3f80000008087421 */ /* 0x000fca0000000000 */
[----:B------:R-:W-:-:S04]  /*0200*/  FSETP.GT.AND P0, PT, R8, 8.50705917302346158658e+37, PT ;  /* 0x7e8000000800780b */ /* 0x000fc80003f04000 */
[----:B------:R-:W-:-:S09]  /*0210*/  FSEL R5, R5, 1, P0 ;  /* 0x3f80000005057808 */ /* 0x000fd20000000000 */
[----:B------:R-:W-:-:S06]  /*0220*/  @P0 FMUL R8, R8, 0.25 ;  /* 0x3e80000008080820 */ /* 0x000fcc0000400000 */
[----:B------:R-:W1:Y:S02]  /*0230*/  MUFU.RCP R8, R8 ;  /* 0x0000000800087308 */ /* 0x000e640000001000 */
[----:B-1----:R-:W-:-:S04]  /*0240*/  FMUL R5, R8, R5 ;  /* 0x0000000508057220 */ /* 0x002fc80000400000 */
[----:B---3--:R-:W-:Y:S02]  /*0250*/  FMUL R0, R5, R0 ;  /* 0x0000000005007220 */ /* 0x008fe40000400000 */
[----:B------:R-:W1:Y:S03]  /*0260*/  LDC.64 R4, c[0x0][0x220] ;  /* 0x00008800ff047b82 */ /* 0x000e660000000a00 */
[----:B------:R-:W-:-:S04]  /*0270*/  FSETP.GTU.AND P0, PT, R0, RZ, PT ;  /* 0x000000ff0000720b */ /* 0x000fc80003f0c000 */
[C---:B------:R-:W-:Y:S02]  /*0280*/  FSEL R7, R0.reuse, RZ, P0 ;  /* 0x000000ff00077208 */ /* 0x040fe40000000000 */
[----:B------:R-:W-:Y:S02]  /*0290*/  FSETP.GE.OR P0, PT, R0, 6, !P0 ;  /* 0x40c000000000780b */ /* 0x000fe40004706400 */
[C---:B------:R-:W-:Y:S02]  /*02a0*/  FSETP.GEU.AND P3, PT, R7.reuse, 6, PT ;  /* 0x40c000000700780b */ /* 0x040fe40003f6e000 */
[----:B------:R-:W-:Y:S02]  /*02b0*/  FSETP.NAN.AND P2, PT, R7, R7, PT ;  /* 0x000000070700720b */ /* 0x000fe40003f48000 */
[----:B------:R-:W-:Y:S01]  /*02c0*/  SEL R9, RZ, 0x1, !P0 ;  /* 0x00000001ff097807 */ /* 0x000fe20004000000 */
[----:B-1----:R-:W-:-:S08]  /*02d0*/  IMAD.WIDE R4, R3, 0x4, R4 ;  /* 0x0000000403047825 */ /* 0x002fd000078e0204 */
[----:B------:R-:W-:Y:S02]  /*02e0*/  @P3 SEL R7, R7, 0x40c00000, P2 ;  /* 0x40c0000007073807 */ /* 0x000fe40001000000 */
[----:B------:R-:W-:-:S03]  /*02f0*/  LEA.HI.X.SX32 R3, R3, UR7, 0x1, P4 ;  /* 0x0000000703037c11 */ /* 0x000fc6000a0f0eff */
[----:B------:R1:W-:Y:S01]  /*0300*/  @!P1 STG.E desc[UR4][R4.64], R7 ;  /* 0x0000000704009986 */ /* 0x0003e2000c101904 */
[----:B------:R-:W-:Y:S05]  /*0310*/  @P1 EXIT ;  /* 0x000000000000194d */ /* 0x000fea0003800000 */
[----:B------:R-:W-:Y:S01]  /*0320*/  STG.E.U8 desc[UR4][R2.64], R9 ;  /* 0x0000000902007986 */ /* 0x000fe2000c101104 */
[----:B------:R-:W-:Y:S05]  /*0330*/  EXIT ;  /* 0x000000000000794d */ /* 0x000fea0003800000 */
.L_x_0:
[----:B------:R-:W-:-:S00]  /*0340*/  BRA `(.L_x_0) ;  /* 0xfffffffc00fc7947 */ /* 0x000fc0000383ffff */
[----:B------:R-:W-:-:S00]  /*0350*/  NOP ;  /* 0x0000000000007918 */ /* 0x000fc00000000000 */
        /* <DEDUP_REMOVED lines=10> */
.L_x_1:


//--------------------- .nv.constant0.triton_poi_fused_hardtanh_hardtanh_backward_mul_sigmoid_95 --------------------------
	.section	.nv.constant0.triton_poi_fused_hardtanh_hardtanh_backward_mul_sigmoid_95,"a",@progbits
	.sectionflags	@""
	.align	4
.nv.constant0.triton_poi_fused_hardtanh_hardtanh_backward_mul_sigmoid_95:
	.zero		564
